//
// Generated by NVIDIA NVVM Compiler
//
// Compiler Build ID: CL-36424714
// Cuda compilation tools, release 13.0, V13.0.88
// Based on NVVM 20.0.0
//

.version 9.0
.target sm_100
.address_size 64

	// .globl	_Z13single_decodev
.extern .func  (.param .b32 func_retval0) vprintf
(
	.param .b64 vprintf_param_0,
	.param .b64 vprintf_param_1
)
;
.global .align 1 .b8 $str[7] = {49, 50, 51, 52, 32, 10};
.global .align 1 .b8 $str$1[12] = {49, 50, 51, 52, 53, 54, 55, 54, 56, 32, 10};

.visible .entry _Z13single_decodev()
{
	.reg .pred 	%p<7>;
	.reg .b32 	%r<29>;
	.reg .b64 	%rd<13>;

	// begin inline asm
	mov.u32 %r5, %envreg2;
	// end inline asm
	cvt.u64.u32 	%rd4, %r5;
	// begin inline asm
	mov.u32 %r6, %envreg1;
	// end inline asm
	cvt.u64.u32 	%rd5, %r6;
	shl.b64 	%rd6, %rd5, 32;
	or.b64  	%rd1, %rd6, %rd4;
	mov.u32 	%r1, %tid.x;
	mov.u32 	%r2, %ctaid.x;
	or.b32  	%r3, %r1, %r2;
	setp.ne.s32 	%p1, %r3, 0;
	@%p1 bra 	$L__BB0_2;
	mov.u64 	%rd7, $str;
	cvta.global.u64 	%rd8, %rd7;
	{ // callseq 0, 0
	.param .b64 param0;
	st.param.b64 	[param0], %rd8;
	.param .b64 param1;
	st.param.b64 	[param1], 0;
	.param .b32 retval0;
	call.uni (retval0), 
	vprintf, 
	(
	param0, 
	param1
	);
	ld.param.b32 	%r7, [retval0];
	} // callseq 0
$L__BB0_2:
	setp.ne.s64 	%p2, %rd1, 0;
	@%p2 bra 	$L__BB0_4;
	// begin inline asm
	trap;
	// end inline asm
$L__BB0_4:
	barrier.sync 	0;
	mov.u32 	%r9, %tid.y;
	add.s32 	%r10, %r1, %r9;
	mov.u32 	%r11, %tid.z;
	or.b32  	%r12, %r10, %r11;
	setp.ne.s32 	%p3, %r12, 0;
	@%p3 bra 	$L__BB0_7;
	add.s64 	%rd9, %rd1, 4;
	mov.u32 	%r15, %nctaid.x;
	mov.u32 	%r16, %nctaid.y;
	mul.lo.s32 	%r17, %r15, %r16;
	mov.u32 	%r18, %nctaid.z;
	mul.lo.s32 	%r19, %r17, %r18;
	mov.u32 	%r20, %ctaid.y;
	add.s32 	%r21, %r2, %r20;
	mov.u32 	%r22, %ctaid.z;
	neg.s32 	%r23, %r22;
	setp.eq.s32 	%p4, %r21, %r23;
	sub.s32 	%r24, -2147483647, %r19;
	selp.b32 	%r14, %r24, 1, %p4;
	// begin inline asm
	atom.add.release.gpu.u32 %r13,[%rd9],%r14;
	// end inline asm
$L__BB0_6:
	// begin inline asm
	ld.acquire.gpu.u32 %r25,[%rd9];
	// end inline asm
	xor.b32  	%r26, %r25, %r13;
	setp.gt.s32 	%p5, %r26, -1;
	@%p5 bra 	$L__BB0_6;
$L__BB0_7:
	setp.ne.s32 	%p6, %r3, 0;
	barrier.sync 	0;
	@%p6 bra 	$L__BB0_9;
	mov.u64 	%rd11, $str$1;
	cvta.global.u64 	%rd12, %rd11;
	{ // callseq 1, 0
	.param .b64 param0;
	st.param.b64 	[param0], %rd12;
	.param .b64 param1;
	st.param.b64 	[param1], 0;
	.param .b32 retval0;
	call.uni (retval0), 
	vprintf, 
	(
	param0, 
	param1
	);
	ld.param.b32 	%r27, [retval0];
	} // callseq 1
$L__BB0_9:
	ret;

}


// ===== COMPILED SASS (sm_100) =====

	.target	sm_100

	.elftype	@"ET_EXEC"


//--------------------- .note.nv.tkinfo           --------------------------
	.section	.note.nv.tkinfo,"",@"SHT_NOTE"
	.sectionflags	@"SHF_NOTE_NV_TKINFO"
	.tkinfo
        /*0018*/ 	.word	0x00000002
        /*0030*/ 	.string	""
        /*0030*/ 	.string	"ptxas"
        /*0030*/ 	.string	"Cuda compilation tools, release 13.0, V13.0.88"
        /*0030*/ 	.string	"Build cuda_13.0.r13.0/compiler.36424714_0"
        /*0030*/ 	.string	"-arch sm_100 -m 64 "



//--------------------- .note.nv.cuinfo           --------------------------
	.section	.note.nv.cuinfo,"",@"SHT_NOTE"
	.sectionflags	@"SHF_NOTE_NV_CUINFO"
        /*0018*/ 	.short	0x0002
        /*001a*/ 	.short	0x0064
        /*001c*/ 	.short	0x0082
	.zero		2


//--------------------- .nv.info                  --------------------------
	.section	.nv.info,"",@"SHT_CUDA_INFO"
	.align	4


	//----- nvinfo : EIATTR_REGCOUNT
	.align		4
        /*0000*/ 	.byte	0x04, 0x2f
        /*0002*/ 	.short	(.L_3 - .L_2)
	.align		4
.L_2:
        /*0004*/ 	.word	index@(_Z13single_decodev)
        /*0008*/ 	.word	0x00000018


	//----- nvinfo : EIATTR_FRAME_SIZE
	.align		4
.L_3:
        /*000c*/ 	.byte	0x04, 0x11
        /*000e*/ 	.short	(.L_5 - .L_4)
	.align		4
.L_4:
        /*0010*/ 	.word	index@(_Z13single_decodev)
        /*0014*/ 	.word	0x00000000


	//----- nvinfo : EIATTR_MIN_STACK_SIZE
	.align		4
.L_5:
        /*0018*/ 	.byte	0x04, 0x12
        /*001a*/ 	.short	(.L_7 - .L_6)
	.align		4
.L_6:
        /*001c*/ 	.word	index@(_Z13single_decodev)
        /*0020*/ 	.word	0x00000000
.L_7:


//--------------------- .nv.compat                --------------------------
	.section	.nv.compat,"",@"SHT_CUDA_COMPAT_INFO"
	.align	4
        /*0000*/ 	.byte	0x02, 0x09, 0x00, 0x00, 0x02, 0x02, 0x01, 0x00, 0x02, 0x05, 0x05, 0x00, 0x03, 0x07, 0x01, 0x01
        /*0010*/ 	.byte	0x02, 0x03, 0x00, 0x00, 0x02, 0x06, 0x01, 0x00, 0x04, 0x0b, 0x08, 0x00, 0x09, 0x00, 0x00, 0x00
        /*0020*/ 	.byte	0x00, 0x00, 0x00, 0x00


//--------------------- .nv.info._Z13single_decodev --------------------------
	.section	.nv.info._Z13single_decodev,"",@"SHT_CUDA_INFO"
	.sectionflags	@""
	.align	4


	//----- nvinfo : EIATTR_CUDA_API_VERSION
	.align		4
        /*0000*/ 	.byte	0x04, 0x37
        /*0002*/ 	.short	(.L_9 - .L_8)
.L_8:
        /*0004*/ 	.word	0x00000082


	//----- nvinfo : EIATTR_SPARSE_MMA_MASK
	.align		4
.L_9:
        /*0008*/ 	.byte	0x03, 0x50
        /*000a*/ 	.short	0x0000


	//----- nvinfo : EIATTR_MAXREG_COUNT
	.align		4
        /*000c*/ 	.byte	0x03, 0x1b
        /*000e*/ 	.short	0x00ff


	//----- nvinfo : EIATTR_NUM_BARRIERS
	.align		4
        /*0010*/ 	.byte	0x02, 0x4c
        /*0012*/ 	.byte	0x01
	.zero		1


	//----- nvinfo : EIATTR_EXTERNS
	.align		4
        /*0014*/ 	.byte	0x04, 0x0f
        /*0016*/ 	.short	(.L_11 - .L_10)


	//   ....[0]....
	.align		4
.L_10:
        /*0018*/ 	.word	index@(vprintf)


	//----- nvinfo : EIATTR_MERCURY_ISA_VERSION
	.align		4
.L_11:
        /*001c*/ 	.byte	0x03, 0x5f
        /*001e*/ 	.short	0x0101


	//----- nvinfo : EIATTR_INT_WARP_WIDE_INSTR_OFFSETS
	.align		4
        /*0020*/ 	.byte	0x04, 0x31
        /*0022*/ 	.short	(.L_13 - .L_12)


	//   ....[0]....
.L_12:
        /*0024*/ 	.word	0x00000290


	//   ....[1]....
        /*0028*/ 	.word	0x00000490


	//----- nvinfo : EIATTR_COOP_GROUP_MASK_REGIDS
	.align		4
.L_13:
        /*002c*/ 	.byte	0x04, 0x29
        /*002e*/ 	.short	(.L_15 - .L_14)


	//   ....[0]....
.L_14:
        /*0030*/ 	.word	0xffffffff


	//   ....[1]....
        /*0034*/ 	.word	0xffffffff


	//   ....[2]....
        /*0038*/ 	.word	0x0500000f


	//   ....[3]....
        /*003c*/ 	.word	0x0500000f


	//----- nvinfo : EIATTR_COOP_GROUP_INSTR_OFFSETS
	.align		4
.L_15:
        /*0040*/ 	.byte	0x04, 0x28
        /*0042*/ 	.short	(.L_17 - .L_16)


	//   ....[0]....
.L_16:
        /*0044*/ 	.word	0x000001d0


	//   ....[1]....
        /*0048*/ 	.word	0x00000560


	//   ....[2]....
        /*004c*/ 	.word	0x00000670


	//   ....[3]....
        /*0050*/ 	.word	0x00000720


	//----- nvinfo : EIATTR_VRC_CTA_INIT_COUNT
	.align		4
.L_17:
        /*0054*/ 	.byte	0x02, 0x4a
	.zero		1
	.zero		1


	//----- nvinfo : EIATTR_SYSCALL_OFFSETS
	.align		4
        /*0058*/ 	.byte	0x04, 0x46
        /*005a*/ 	.short	(.L_19 - .L_18)


	//   ....[0]....
.L_18:
        /*005c*/ 	.word	0x00000150


	//   ....[1]....
        /*0060*/ 	.word	0x000005f0


	//----- nvinfo : EIATTR_EXIT_INSTR_OFFSETS
	.align		4
.L_19:
        /*0064*/ 	.byte	0x04, 0x1c
        /*0066*/ 	.short	(.L_21 - .L_20)


	//   ....[0]....
.L_20:
        /*0068*/ 	.word	0x00000570


	//   ....[1]....
        /*006c*/ 	.word	0x00000600


	//----- nvinfo : EIATTR_CRS_STACK_SIZE
	.align		4
.L_21:
        /*0070*/ 	.byte	0x04, 0x1e
        /*0072*/ 	.short	(.L_23 - .L_22)
.L_22:
        /*0074*/ 	.word	0x00000000


	//----- nvinfo : EIATTR_SW_WAR
	.align		4
.L_23:
        /*0078*/ 	.byte	0x04, 0x36
        /*007a*/ 	.short	(.L_25 - .L_24)
.L_24:
        /*007c*/ 	.word	0x00000008
.L_25:


//--------------------- .nv.callgraph             --------------------------
	.section	.nv.callgraph,"",@"SHT_CUDA_CALLGRAPH"
	.align	4
	.sectionentsize	8
	.align		4
        /*0000*/ 	.word	0x00000000
	.align		4
        /*0004*/ 	.word	0xffffffff
	.align		4
        /*0008*/ 	.word	index@(_Z13single_decodev)
	.align		4
        /*000c*/ 	.word	index@(vprintf)
	.align		4
        /*0010*/ 	.word	0x00000000
	.align		4
        /*0014*/ 	.word	0xfffffffe
	.align		4
        /*0018*/ 	.word	0x00000000
	.align		4
        /*001c*/ 	.word	0xfffffffd
	.align		4
        /*0020*/ 	.word	0x00000000
	.align		4
        /*0024*/ 	.word	0xfffffffc


//--------------------- .nv.constant4             --------------------------
	.section	.nv.constant4,"a",@progbits
	.align	8
	.align		8
.nv.constant4:
        /*0000*/ 	.dword	vprintf
	.align		8
        /*0008*/ 	.dword	$str
	.align		8
        /*0010*/ 	.dword	$str$1


//--------------------- .text._Z13single_decodev  --------------------------
	.section	.text._Z13single_decodev,"ax",@progbits
	.align	128
        .global         _Z13single_decodev
        .type           _Z13single_decodev,@function
        .size           _Z13single_decodev,(.L_x_15 - _Z13single_decodev)
        .other          _Z13single_decodev,@"STO_CUDA_ENTRY STV_DEFAULT"
_Z13single_decodev:
.text._Z13single_decodev:
[----:B------:R-:W0:Y:S01]  /*0000*/  LDC R1, c[0x0][0x37c] ;  /* 0x0000df00ff017b82 */ /* 0x000e220000000800 */
[----:B------:R-:W1:Y:S07]  /*0010*/  S2R R16, SR_TID.X ;  /* 0x0000000000107919 */ /* 0x000e6e0000002100 */
[----:B------:R-:W1:Y:S01]  /*0020*/  S2UR UR38, SR_CTAID.X ;  /* 0x00000000002679c3 */ /* 0x000e620000002500 */
[----:B------:R-:W-:-:S05]  /*0030*/  CS2R.32 R17, SR_CgaSize ;  /* 0x0000000000117805 */ /* 0x000fca0000008a00 */
[----:B------:R-:W-:-:S05]  /*0040*/  IMAD R17, R17, -0xa0, RZ ;  /* 0xffffff6011117824 */ /* 0x000fca00078e02ff */
[----:B------:R-:W-:-:S14]  /*0050*/  R2UR UR36, R17 ;  /* 0x00000000112472ca */ /* 0x000fdc00000e0000 */
[----:B------:R-:W2:Y:S01]  /*0060*/  LDCU UR36, c[0x0][UR36+0x258] ;  /* 0x00004b00242477ac */ /* 0x000ea20008000800 */
[----:B------:R-:W-:Y:S01]  /*0070*/  BSSY.RECONVERGENT B6, `(.L_x_0) ;  /* 0x000000f000067945 */ /* 0x000fe20003800200 */
[----:B------:R-:W-:-:S05]  /*0080*/  CS2R.32 R17, SR_CgaSize ;  /* 0x0000000000117805 */ /* 0x000fca0000008a00 */
[----:B------:R-:W-:-:S05]  /*0090*/  IMAD R17, R17, -0xa0, RZ ;  /* 0xffffff6011117824 */ /* 0x000fca00078e02ff */
[----:B------:R-:W-:-:S14]  /*00a0*/  R2UR UR37, R17 ;  /* 0x00000000112572ca */ /* 0x000fdc00000e0000 */
[----:B------:R-:W3:Y:S01]  /*00b0*/  LDCU UR37, c[0x0][UR37+0x254] ;  /* 0x00004a80252577ac */ /* 0x000ee20008000800 */
[----:B-1----:R-:W-:-:S13]  /*00c0*/  LOP3.LUT P0, R17, R16, UR38, RZ, 0xfc, !PT ;  /* 0x0000002610117c12 */ /* 0x002fda000f80fcff */
[----:B0-2---:R-:W-:Y:S05]  /*00d0*/  @P0 BRA `(.L_x_1) ;  /* 0x0000000000200947 */ /* 0x005fea0003800000 */
[----:B------:R-:W-:Y:S01]  /*00e0*/  MOV R0, 0x0 ;  /* 0x0000000000007802 */ /* 0x000fe20000000f00 */
[----:B------:R-:W0:Y:S01]  /*00f0*/  LDCU.64 UR4, c[0x4][0x8] ;  /* 0x01000100ff0477ac */ /* 0x000e220008000a00 */
[----:B------:R-:W-:Y:S02]  /*0100*/  CS2R R6, SRZ ;  /* 0x0000000000067805 */ /* 0x000fe4000001ff00 */
[----:B------:R1:W2:Y:S01]  /*0110*/  LDC.64 R2, c[0x4][R0] ;  /* 0x0100000000027b82 */ /* 0x0002a20000000a00 */
[----:B0-----:R-:W-:Y:S02]  /*0120*/  IMAD.U32 R4, RZ, RZ, UR4 ;  /* 0x00000004ff047e24 */ /* 0x001fe4000f8e00ff */
[----:B-1----:R-:W-:-:S07]  /*0130*/  IMAD.U32 R5, RZ, RZ, UR5 ;  /* 0x00000005ff057e24 */ /* 0x002fce000f8e00ff */
[----:B------:R-:W-:-:S07]  /*0140*/  LEPC R20, `(.L_x_1) ;  /* 0x000000001014794e */ /* 0x000fce0000000000 */
[----:B--23--:R-:W-:Y:S05]  /*0150*/  CALL.ABS.NOINC R2 ;  /* 0x0000000002007343 */ /* 0x00cfea0003c00000 */
.L_x_1:
[----:B---3--:R-:W-:Y:S05]  /*0160*/  BSYNC.RECONVERGENT B6 ;  /* 0x0000000000067941 */ /* 0x008fea0003800200 */
.L_x_0:
[----:B------:R-:W-:-:S04]  /*0170*/  UISETP.NE.U32.AND UP0, UPT, UR36, URZ, UPT ;  /* 0x000000ff2400728c */ /* 0x000fc8000bf05070 */
[----:B------:R-:W-:-:S09]  /*0180*/  UISETP.NE.AND.EX UP0, UPT, UR37, URZ, UPT, UP0 ;  /* 0x000000ff2500728c */ /* 0x000fd2000bf05300 */
[----:B------:R-:W-:Y:S05]  /*0190*/  BRA.U UP0, `(.L_x_2) ;  /* 0x0000000100047547 */ /* 0x000fea000b800000 */
[----:B------:R-:W-:Y:S05]  /*01a0*/  BPT.TRAP 0x1 ;  /* 0x000000040000795c */ /* 0x000fea0000300000 */
.L_x_2:
[----:B------:R-:W-:-:S03]  /*01b0*/  UMOV UR4, 0xffffffff ;  /* 0xffffffff00047882 */ /* 0x000fc60000000000 */
[----:B------:R-:W-:Y:S05]  /*01c0*/  BRA.DIV UR4, `(.L_x_3) ;  /* 0x0000000604107947 */ /* 0x000fea000b800000 */
[----:B------:R-:W-:Y:S06]  /*01d0*/  BAR.SYNC.DEFER_BLOCKING 0x0 ;  /* 0x0000000000007b1d */ /* 0x000fec0000010000 */
.L_x_10:
[----:B------:R-:W0:Y:S01]  /*01e0*/  S2R R3, SR_TID.Y ;  /* 0x0000000000037919 */ /* 0x000e220000002200 */
[----:B------:R-:W-:Y:S01]  /*01f0*/  BSSY B0, `(.L_x_4) ;  /* 0x0000034000007945 */ /* 0x000fe20003800000 */
[----:B------:R-:W-:Y:S01]  /*0200*/  ISETP.NE.AND P0, PT, R17, RZ, PT ;  /* 0x000000ff1100720c */ /* 0x000fe20003f05270 */
[----:B------:R-:W1:Y:S01]  /*0210*/  S2R R5, SR_TID.Z ;  /* 0x0000000000057919 */ /* 0x000e620000002300 */
[----:B0-----:R-:W-:-:S05]  /*0220*/  IMAD.IADD R0, R16, 0x1, R3 ;  /* 0x0000000110007824 */ /* 0x001fca00078e0203 */
[----:B-1----:R-:W-:-:S13]  /*0230*/  LOP3.LUT P1, RZ, R0, R5, RZ, 0xfc, !PT ;  /* 0x0000000500ff7212 */ /* 0x002fda000782fcff */
[----:B------:R-:W-:Y:S05]  /*0240*/  @P1 BRA `(.L_x_5) ;  /* 0x0000000000b81947 */ /* 0x000fea0003800000 */
[----:B------:R-:W0:Y:S01]  /*0250*/  S2R R3, SR_LANEID ;  /* 0x0000000000037919 */ /* 0x000e220000000000 */
[----:B------:R-:W1:Y:S01]  /*0260*/  LDCU UR4, c[0x0][0x370] ;  /* 0x00006e00ff0477ac */ /* 0x000e620008000800 */
[----:B------:R-:W2:Y:S01]  /*0270*/  S2UR UR7, SR_CTAID.Y ;  /* 0x00000000000779c3 */ /* 0x000ea20000002600 */
[----:B------:R-:W-:Y:S01]  /*0280*/  IMAD.U32 R2, RZ, RZ, UR36 ;  /* 0x00000024ff027e24 */ /* 0x000fe2000f8e00ff */
[----:B------:R-:W-:Y:S01]  /*0290*/  VOTEU.ANY UR10, UPT, PT ;  /* 0x00000000000a7886 */ /* 0x000fe200038e0100 */
[----:B------:R-:W3:Y:S01]  /*02a0*/  LDCU UR5, c[0x0][0x374] ;  /* 0x00006e80ff0577ac */ /* 0x000ee20008000800 */
[----:B------:R-:W0:Y:S04]  /*02b0*/  FLO.U32 R4, UR10 ;  /* 0x0000000a00047d00 */ /* 0x000e2800080e0000 */
[----:B------:R-:W4:Y:S01]  /*02c0*/  S2UR UR8, SR_CTAID.Z ;  /* 0x00000000000879c3 */ /* 0x000f220000002700 */
[----:B------:R-:W5:Y:S03]  /*02d0*/  LDCU UR6, c[0x0][0x378] ;  /* 0x00006f00ff0677ac */ /* 0x000f660008000800 */
[----:B------:R-:W5:Y:S04]  /*02e0*/  POPC R0, UR10 ;  /* 0x0000000a00007d09 */ /* 0x000f680008000000 */
[----:B------:R-:W5:Y:S01]  /*02f0*/  LDC.64 R8, c[0x0][0x358] ;  /* 0x0000d600ff087b82 */ /* 0x000f620000000a00 */
[----:B-1----:R-:W-:-:S02]  /*0300*/  UIADD3 UR9, UPT, UPT, URZ, -UR4, URZ ;  /* 0x80000004ff097290 */ /* 0x002fc4000fffe0ff */
[----:B--2---:R-:W-:-:S05]  /*0310*/  UIADD3 UR4, UPT, UPT, UR38, UR7, URZ ;  /* 0x0000000726047290 */ /* 0x004fca000fffe0ff */
[----:B------:R-:W-:Y:S02]  /*0320*/  UMOV UR7, UR9 ;  /* 0x0000000900077c82 */ /* 0x000fe40008000000 */
[----:B---3--:R-:W-:Y:S01]  /*0330*/  UIMAD UR5, UR7, UR5, URZ ;  /* 0x00000005070572a4 */ /* 0x008fe2000f8e02ff */
[----:B0-----:R-:W-:Y:S01]  /*0340*/  ISETP.EQ.U32.AND P1, PT, R4, R3, PT ;  /* 0x000000030400720c */ /* 0x001fe20003f22070 */
[----:B------:R-:W-:Y:S01]  /*0350*/  IMAD.U32 R3, RZ, RZ, UR37 ;  /* 0x00000025ff037e24 */ /* 0x000fe2000f8e00ff */
[----:B----4-:R-:W-:-:S04]  /*0360*/  UIADD3 UR8, UPT, UPT, -UR8, URZ, URZ ;  /* 0x000000ff08087290 */ /* 0x010fc8000fffe1ff */
[----:B------:R-:W-:Y:S02]  /*0370*/  UISETP.NE.AND UP0, UPT, UR4, UR8, UPT ;  /* 0x000000080400728c */ /* 0x000fe4000bf05270 */
[----:B-----5:R-:W-:-:S04]  /*0380*/  UIMAD UR4, UR6, UR5, -0x7fffffff ;  /* 0x80000001060474a4 */ /* 0x020fc8000f8e0205 */
[----:B------:R-:W-:Y:S01]  /*0390*/  USEL UR4, UR4, 0x1, !UP0 ;  /* 0x0000000104047887 */ /* 0x000fe2000c000000 */
[----:B------:R-:W-:Y:S02]  /*03a0*/  @P1 R2UR UR6, R8 ;  /* 0x00000000080612ca */ /* 0x000fe400000e0000 */
[----:B------:R-:W-:-:S03]  /*03b0*/  @P1 R2UR UR7, R9 ;  /* 0x00000000090712ca */ /* 0x000fc600000e0000 */
[----:B------:R-:W-:Y:S01]  /*03c0*/  IMAD R5, R0, UR4, RZ ;  /* 0x0000000400057c24 */ /* 0x000fe2000f8e02ff */
[----:B------:R-:W-:Y:S01]  /*03d0*/  @!PT LDS RZ, [RZ] ;  /* 0x00000000fffff984 */ /* 0x000fe20000000800 */
[----:B------:R-:W-:Y:S01]  /*03e0*/  @!PT LDS RZ, [RZ] ;  /* 0x00000000fffff984 */ /* 0x000fe20000000800 */
[----:B------:R-:W-:Y:S01]  /*03f0*/  @!PT LDS RZ, [RZ] ;  /* 0x00000000fffff984 */ /* 0x000fe20000000800 */
[----:B------:R-:W-:Y:S01]  /*0400*/  @!PT LDS RZ, [RZ] ;  /* 0x00000000fffff984 */ /* 0x000fe20000000800 */
[----:B------:R-:W-:-:S00]  /*0410*/  @P1 MEMBAR.ALL.CTA ;  /* 0x0000000000001992 */ /* 0x000fc00000008000 */
[----:B------:R-:W-:Y:S06]  /*0420*/  @P1 MEMBAR.ALL.GPU ;  /* 0x0000000000001992 */ /* 0x000fec000000a000 */
[----:B------:R-:W-:-:S00]  /*0430*/  @P1 ERRBAR ;  /* 0x00000000000019ab */ /* 0x000fc00000000000 */
[----:B------:R-:W-:Y:S06]  /*0440*/  @P1 CGAERRBAR ;  /* 0x00000000000015ab */ /* 0x000fec0000000000 */
[----:B------:R-:W2:Y:S01]  /*0450*/  @P1 ATOM.E.ADD.STRONG.GPU PT, R5, desc[UR6][R2.64+0x4], R5 ;  /* 0x800004050205198a */ /* 0x000ea200081ef106 */
[----:B------:R-:W0:Y:S02]  /*0460*/  S2R R6, SR_LTMASK ;  /* 0x0000000000067919 */ /* 0x000e240000003900 */
[----:B0-----:R-:W-:-:S04]  /*0470*/  LOP3.LUT R6, R6, UR10, RZ, 0xc0, !PT ;  /* 0x0000000a06067c12 */ /* 0x001fc8000f8ec0ff */
[----:B------:R-:W0:Y:S01]  /*0480*/  POPC R7, R6 ;  /* 0x0000000600077309 */ /* 0x000e220000000000 */
[----:B--2---:R-:W0:Y:S02]  /*0490*/  SHFL.IDX PT, R0, R5, R4, 0x1f ;  /* 0x00001f0405007589 */ /* 0x004e2400000e0000 */
[----:B0-----:R-:W-:-:S07]  /*04a0*/  IMAD R0, R7, UR4, R0 ;  /* 0x0000000407007c24 */ /* 0x001fce000f8e0200 */
.L_x_6:
[----:B------:R-:W-:Y:S05]  /*04b0*/  YIELD ;  /* 0x0000000000007946 */ /* 0x000fea0003800000 */
[----:B------:R-:W-:Y:S02]  /*04c0*/  R2UR UR4, R8 ;  /* 0x00000000080472ca */ /* 0x000fe400000e0000 */
[----:B------:R-:W-:-:S13]  /*04d0*/  R2UR UR5, R9 ;  /* 0x00000000090572ca */ /* 0x000fda00000e0000 */
[----:B------:R-:W2:Y:S04]  /*04e0*/  LD.E.STRONG.GPU R5, desc[UR4][R2.64+0x4] ;  /* 0x0000040402057980 */ /* 0x000ea8000c10f900 */
[----:B--2---:R-:W-:Y:S01]  /*04f0*/  CCTL.IVALL ;  /* 0x00000000ff00798f */ /* 0x004fe20002000000 */
[----:B------:R-:W-:-:S04]  /*0500*/  LOP3.LUT R5, R5, R0, RZ, 0x3c, !PT ;  /* 0x0000000005057212 */ /* 0x000fc800078e3cff */
[----:B------:R-:W-:-:S13]  /*0510*/  ISETP.GT.AND P1, PT, R5, -0x1, PT ;  /* 0xffffffff0500780c */ /* 0x000fda0003f24270 */
[----:B------:R-:W-:Y:S05]  /*0520*/  @P1 BRA `(.L_x_6) ;  /* 0xfffffffc00e01947 */ /* 0x000fea000383ffff */
.L_x_5:
[----:B------:R-:W-:Y:S05]  /*0530*/  BSYNC B0 ;  /* 0x0000000000007941 */ /* 0x000fea0003800000 */
.L_x_4:
[----:B------:R-:W-:-:S03]  /*0540*/  UMOV UR4, 0xffffffff ;  /* 0xffffffff00047882 */ /* 0x000fc60000000000 */
[----:B------:R-:W-:Y:S05]  /*0550*/  BRA.DIV UR4, `(.L_x_7) ;  /* 0x0000000204547947 */ /* 0x000fea000b800000 */
[----:B------:R-:W-:Y:S06]  /*0560*/  BAR.SYNC.DEFER_BLOCKING 0x0 ;  /* 0x0000000000007b1d */ /* 0x000fec0000010000 */
.L_x_13:
[----:B------:R-:W-:Y:S05]  /*0570*/  @P0 EXIT ;  /* 0x000000000000094d */ /* 0x000fea0003800000 */
[----:B------:R-:W-:Y:S01]  /*0580*/  MOV R0, 0x0 ;  /* 0x0000000000007802 */ /* 0x000fe20000000f00 */
[----:B------:R-:W0:Y:S01]  /*0590*/  LDCU.64 UR4, c[0x4][0x10] ;  /* 0x01000200ff0477ac */ /* 0x000e220008000a00 */
[----:B------:R-:W-:Y:S02]  /*05a0*/  CS2R R6, SRZ ;  /* 0x0000000000067805 */ /* 0x000fe4000001ff00 */
[----:B------:R1:W2:Y:S01]  /*05b0*/  LDC.64 R2, c[0x4][R0] ;  /* 0x0100000000027b82 */ /* 0x0002a20000000a00 */
[----:B0-----:R-:W-:Y:S02]  /*05c0*/  IMAD.U32 R4, RZ, RZ, UR4 ;  /* 0x00000004ff047e24 */ /* 0x001fe4000f8e00ff */
[----:B-1----:R-:W-:-:S07]  /*05d0*/  IMAD.U32 R5, RZ, RZ, UR5 ;  /* 0x00000005ff057e24 */ /* 0x002fce000f8e00ff */
[----:B------:R-:W-:-:S07]  /*05e0*/  LEPC R20, `(.L_x_8) ;  /* 0x000000001014794e */ /* 0x000fce0000000000 */
[----:B--2---:R-:W-:Y:S05]  /*05f0*/  CALL.ABS.NOINC R2 ;  /* 0x0000000002007343 */ /* 0x004fea0003c00000 */
.L_x_8:
[----:B------:R-:W-:Y:S05]  /*0600*/  EXIT ;  /* 0x000000000000794d */ /* 0x000fea0003800000 */
.L_x_3:
[----:B------:R-:W-:Y:S02]  /*0610*/  IMAD.MOV.U32 R14, RZ, RZ, 0x0 ;  /* 0x00000000ff0e7424 */ /* 0x000fe400078e00ff */
[----:B------:R-:W-:Y:S02]  /*0620*/  IMAD.MOV.U32 R13, RZ, RZ, 0x0 ;  /* 0x00000000ff0d7424 */ /* 0x000fe400078e00ff */
[----:B------:R-:W-:-:S07]  /*0630*/  IMAD.MOV.U32 R15, RZ, RZ, -0x1 ;  /* 0xffffffffff0f7424 */ /* 0x000fce00078e00ff */
[----:B------:R-:W-:Y:S05]  /*0640*/  WARPSYNC.COLLECTIVE.ALL `(.L_x_9) ;  /* 0x0000000000147948 */ /* 0x000fea0003c00000 */
[----:B------:R-:W-:-:S04]  /*0650*/  SHF.L.U32 R13, R13, 0x10, RZ ;  /* 0x000000100d0d7819 */ /* 0x000fc800000006ff */
[----:B------:R-:W-:-:S05]  /*0660*/  LOP3.LUT R13, R13, 0xf, R14, 0xf8, !PT ;  /* 0x0000000f0d0d7812 */ /* 0x000fca00078ef80e */
[----:B------:R0:W-:Y:S02]  /*0670*/  BAR.SYNC.DEFER_BLOCKING R13, R13 ;  /* 0x0000000d0000731d */ /* 0x0001e40000010000 */
[----:B0-----:R-:W-:-:S04]  /*0680*/  SHF.R.U32 R13, R13, 0x10, RZ ;  /* 0x000000100d0d7819 */ /* 0x001fc800000016ff */
[----:B------:R-:W-:Y:S05]  /*0690*/  ENDCOLLECTIVE ;  /* 0x000000000000791b */ /* 0x000fea0003800000 */
.L_x_9:
[----:B------:R-:W-:Y:S05]  /*06a0*/  BRA `(.L_x_10) ;  /* 0xfffffff800cc7947 */ /* 0x000fea000383ffff */
.L_x_7:
[----:B------:R-:W-:Y:S01]  /*06b0*/  BSSY B0, `(.L_x_11) ;  /* 0x000000a000007945 */ /* 0x000fe20003800000 */
        /* <DEDUP_REMOVED lines=9> */
.L_x_12:
[----:B------:R-:W-:Y:S05]  /*0750*/  BSYNC B0 ;  /* 0x0000000000007941 */ /* 0x000fea0003800000 */
.L_x_11:
[----:B------:R-:W-:Y:S05]  /*0760*/  BRA `(.L_x_13) ;  /* 0xfffffffc00807947 */ /* 0x000fea000383ffff */
.L_x_14:
[----:B------:R-:W-:-:S00]  /*0770*/  BRA `(.L_x_14) ;  /* 0xfffffffc00fc7947 */ /* 0x000fc0000383ffff */
[----:B------:R-:W-:-:S00]  /*0780*/  NOP ;  /* 0x0000000000007918 */ /* 0x000fc00000000000 */
[----:B------:R-:W-:-:S00]  /*0790*/  NOP ;  /* 0x0000000000007918 */ /* 0x000fc00000000000 */
[----:B------:R-:W-:-:S00]  /*07a0*/  NOP ;  /* 0x0000000000007918 */ /* 0x000fc00000000000 */
[----:B------:R-:W-:-:S00]  /*07b0*/  NOP ;  /* 0x0000000000007918 */ /* 0x000fc00000000000 */
[----:B------:R-:W-:-:S00]  /*07c0*/  NOP ;  /* 0x0000000000007918 */ /* 0x000fc00000000000 */
[----:B------:R-:W-:-:S00]  /*07d0*/  NOP ;  /* 0x0000000000007918 */ /* 0x000fc00000000000 */
[----:B------:R-:W-:-:S00]  /*07e0*/  NOP ;  /* 0x0000000000007918 */ /* 0x000fc00000000000 */
[----:B------:R-:W-:-:S00]  /*07f0*/  NOP ;  /* 0x0000000000007918 */ /* 0x000fc00000000000 */
.L_x_15:


//--------------------- .nv.global.init           --------------------------
	.section	.nv.global.init,"aw",@progbits
.nv.global.init:
	.type		$str,@object
	.size		$str,($str$1 - $str)
$str:
        /*0000*/ 	.byte	0x31, 0x32, 0x33, 0x34, 0x20, 0x0a, 0x00
	.type		$str$1,@object
	.size		$str$1,(.L_1 - $str$1)
$str$1:
        /*0007*/ 	.byte	0x31, 0x32, 0x33, 0x34, 0x35, 0x36, 0x37, 0x36, 0x38, 0x20, 0x0a, 0x00
.L_1:


//--------------------- .nv.shared.reserved.0     --------------------------
	.section	.nv.shared.reserved.0,"aw",@nobits
	.weak		__nv_reservedSMEM_offset_0_alias
	.size		__nv_reservedSMEM_offset_0_alias, 0, 64
	.other		__nv_reservedSMEM_offset_0_alias,@"STO_CUDA_RESERVED_SHARED STV_DEFAULT"
__nv_reservedSMEM_offset_0_alias:
	.zero		0
	.zero		64


//--------------------- .nv.constant0._Z13single_decodev --------------------------
	.section	.nv.constant0._Z13single_decodev,"a",@progbits
	.sectionflags	@""
	.align	4
.nv.constant0._Z13single_decodev:
	.zero		896


//--------------------- SYMBOLS --------------------------

	.type		.nv.reservedSmem.offset0,@object
	.size		.nv.reservedSmem.offset0,0x4
	.type		vprintf,@function
